//
// Generated by NVIDIA NVVM Compiler
//
// Compiler Build ID: CL-36424714
// Cuda compilation tools, release 13.0, V13.0.88
// Based on NVVM 20.0.0
//

.version 9.0
.target sm_100
.address_size 64

	// .globl	_Z20gather_points_kerneliiiiPKfPKiPf

.visible .entry _Z20gather_points_kerneliiiiPKfPKiPf(
	.param .u32 _Z20gather_points_kerneliiiiPKfPKiPf_param_0,
	.param .u32 _Z20gather_points_kerneliiiiPKfPKiPf_param_1,
	.param .u32 _Z20gather_points_kerneliiiiPKfPKiPf_param_2,
	.param .u32 _Z20gather_points_kerneliiiiPKfPKiPf_param_3,
	.param .u64 .ptr .align 1 _Z20gather_points_kerneliiiiPKfPKiPf_param_4,
	.param .u64 .ptr .align 1 _Z20gather_points_kerneliiiiPKfPKiPf_param_5,
	.param .u64 .ptr .align 1 _Z20gather_points_kerneliiiiPKfPKiPf_param_6
)
{
	.reg .pred 	%p<7>;
	.reg .b32 	%r<33>;
	.reg .b32 	%f<2>;
	.reg .b64 	%rd<13>;

	ld.param.u32 	%r21, [_Z20gather_points_kerneliiiiPKfPKiPf_param_0];
	ld.param.u32 	%r22, [_Z20gather_points_kerneliiiiPKfPKiPf_param_1];
	ld.param.u32 	%r23, [_Z20gather_points_kerneliiiiPKfPKiPf_param_2];
	ld.param.u32 	%r24, [_Z20gather_points_kerneliiiiPKfPKiPf_param_3];
	ld.param.u64 	%rd4, [_Z20gather_points_kerneliiiiPKfPKiPf_param_4];
	ld.param.u64 	%rd5, [_Z20gather_points_kerneliiiiPKfPKiPf_param_5];
	ld.param.u64 	%rd6, [_Z20gather_points_kerneliiiiPKfPKiPf_param_6];
	mov.u32 	%r28, %ctaid.x;
	setp.ge.s32 	%p1, %r28, %r21;
	@%p1 bra 	$L__BB0_9;
	mov.u32 	%r2, %ctaid.y;
	mov.u32 	%r3, %tid.x;
	mov.u32 	%r4, %ntid.x;
	mov.u32 	%r5, %nctaid.y;
	mov.u32 	%r6, %nctaid.x;
	cvta.to.global.u64 	%rd1, %rd5;
	cvta.to.global.u64 	%rd2, %rd4;
	cvta.to.global.u64 	%rd3, %rd6;
$L__BB0_2:
	setp.ge.s32 	%p2, %r2, %r22;
	@%p2 bra 	$L__BB0_8;
	mul.lo.s32 	%r8, %r28, %r22;
	mad.lo.s32 	%r9, %r28, %r24, %r3;
	mov.u32 	%r29, %r2;
$L__BB0_4:
	setp.ge.s32 	%p3, %r3, %r24;
	@%p3 bra 	$L__BB0_7;
	add.s32 	%r25, %r29, %r8;
	mul.lo.s32 	%r11, %r25, %r23;
	mad.lo.s32 	%r31, %r25, %r24, %r3;
	mov.u32 	%r30, %r9;
	mov.u32 	%r32, %r3;
$L__BB0_6:
	mul.wide.s32 	%rd7, %r30, 4;
	add.s64 	%rd8, %rd1, %rd7;
	ld.global.nc.u32 	%r26, [%rd8];
	add.s32 	%r27, %r26, %r11;
	mul.wide.s32 	%rd9, %r27, 4;
	add.s64 	%rd10, %rd2, %rd9;
	ld.global.nc.f32 	%f1, [%rd10];
	mul.wide.s32 	%rd11, %r31, 4;
	add.s64 	%rd12, %rd3, %rd11;
	st.global.f32 	[%rd12], %f1;
	add.s32 	%r32, %r32, %r4;
	add.s32 	%r31, %r31, %r4;
	add.s32 	%r30, %r30, %r4;
	setp.lt.s32 	%p4, %r32, %r24;
	@%p4 bra 	$L__BB0_6;
$L__BB0_7:
	add.s32 	%r29, %r29, %r5;
	setp.lt.s32 	%p5, %r29, %r22;
	@%p5 bra 	$L__BB0_4;
$L__BB0_8:
	add.s32 	%r28, %r28, %r6;
	setp.lt.s32 	%p6, %r28, %r21;
	@%p6 bra 	$L__BB0_2;
$L__BB0_9:
	ret;

}


// ===== COMPILED SASS (sm_100) =====

	.target	sm_100

	.elftype	@"ET_EXEC"


//--------------------- .note.nv.tkinfo           --------------------------
	.section	.note.nv.tkinfo,"",@"SHT_NOTE"
	.sectionflags	@"SHF_NOTE_NV_TKINFO"
	.tkinfo
        /*0018*/ 	.word	0x00000002
        /*0030*/ 	.string	""
        /*0030*/ 	.string	"ptxas"
        /*0030*/ 	.string	"Cuda compilation tools, release 13.0, V13.0.88"
        /*0030*/ 	.string	"Build cuda_13.0.r13.0/compiler.36424714_0"
        /*0030*/ 	.string	"-arch sm_100 -m 64 "



//--------------------- .note.nv.cuinfo           --------------------------
	.section	.note.nv.cuinfo,"",@"SHT_NOTE"
	.sectionflags	@"SHF_NOTE_NV_CUINFO"
        /*0018*/ 	.short	0x0002
        /*001a*/ 	.short	0x0064
        /*001c*/ 	.short	0x0082
	.zero		2


//--------------------- .nv.info                  --------------------------
	.section	.nv.info,"",@"SHT_CUDA_INFO"
	.align	4


	//----- nvinfo : EIATTR_REGCOUNT
	.align		4
        /*0000*/ 	.byte	0x04, 0x2f
        /*0002*/ 	.short	(.L_1 - .L_0)
	.align		4
.L_0:
        /*0004*/ 	.word	index@(_Z20gather_points_kerneliiiiPKfPKiPf)
        /*0008*/ 	.word	0x00000016


	//----- nvinfo : EIATTR_FRAME_SIZE
	.align		4
.L_1:
        /*000c*/ 	.byte	0x04, 0x11
        /*000e*/ 	.short	(.L_3 - .L_2)
	.align		4
.L_2:
        /*0010*/ 	.word	index@(_Z20gather_points_kerneliiiiPKfPKiPf)
        /*0014*/ 	.word	0x00000000


	//----- nvinfo : EIATTR_MIN_STACK_SIZE
	.align		4
.L_3:
        /*0018*/ 	.byte	0x04, 0x12
        /*001a*/ 	.short	(.L_5 - .L_4)
	.align		4
.L_4:
        /*001c*/ 	.word	index@(_Z20gather_points_kerneliiiiPKfPKiPf)
        /*0020*/ 	.word	0x00000000
.L_5:


//--------------------- .nv.compat                --------------------------
	.section	.nv.compat,"",@"SHT_CUDA_COMPAT_INFO"
	.align	4
        /*0000*/ 	.byte	0x02, 0x09, 0x00, 0x00, 0x02, 0x02, 0x01, 0x00, 0x02, 0x05, 0x05, 0x00, 0x03, 0x07, 0x01, 0x01
        /*0010*/ 	.byte	0x02, 0x03, 0x00, 0x00, 0x02, 0x06, 0x01, 0x00, 0x04, 0x0b, 0x08, 0x00, 0x09, 0x00, 0x00, 0x00
        /*0020*/ 	.byte	0x00, 0x00, 0x00, 0x00


//--------------------- .nv.info._Z20gather_points_kerneliiiiPKfPKiPf --------------------------
	.section	.nv.info._Z20gather_points_kerneliiiiPKfPKiPf,"",@"SHT_CUDA_INFO"
	.sectionflags	@""
	.align	4


	//----- nvinfo : EIATTR_CUDA_API_VERSION
	.align		4
        /*0000*/ 	.byte	0x04, 0x37
        /*0002*/ 	.short	(.L_7 - .L_6)
.L_6:
        /*0004*/ 	.word	0x00000082


	//----- nvinfo : EIATTR_KPARAM_INFO
	.align		4
.L_7:
        /*0008*/ 	.byte	0x04, 0x17
        /*000a*/ 	.short	(.L_9 - .L_8)
.L_8:
        /*000c*/ 	.word	0x00000000
        /*0010*/ 	.short	0x0006
        /*0012*/ 	.short	0x0020
        /*0014*/ 	.byte	0x00, 0xf5, 0x21, 0x00


	//----- nvinfo : EIATTR_KPARAM_INFO
	.align		4
.L_9:
        /*0018*/ 	.byte	0x04, 0x17
        /*001a*/ 	.short	(.L_11 - .L_10)
.L_10:
        /*001c*/ 	.word	0x00000000
        /*0020*/ 	.short	0x0005
        /*0022*/ 	.short	0x0018
        /*0024*/ 	.byte	0x00, 0xf5, 0x21, 0x00


	//----- nvinfo : EIATTR_KPARAM_INFO
	.align		4
.L_11:
        /*0028*/ 	.byte	0x04, 0x17
        /*002a*/ 	.short	(.L_13 - .L_12)
.L_12:
        /*002c*/ 	.word	0x00000000
        /*0030*/ 	.short	0x0004
        /*0032*/ 	.short	0x0010
        /*0034*/ 	.byte	0x00, 0xf5, 0x21, 0x00


	//----- nvinfo : EIATTR_KPARAM_INFO
	.align		4
.L_13:
        /*0038*/ 	.byte	0x04, 0x17
        /*003a*/ 	.short	(.L_15 - .L_14)
.L_14:
        /*003c*/ 	.word	0x00000000
        /*0040*/ 	.short	0x0003
        /*0042*/ 	.short	0x000c
        /*0044*/ 	.byte	0x00, 0xf0, 0x11, 0x00


	//----- nvinfo : EIATTR_KPARAM_INFO
	.align		4
.L_15:
        /*0048*/ 	.byte	0x04, 0x17
        /*004a*/ 	.short	(.L_17 - .L_16)
.L_16:
        /*004c*/ 	.word	0x00000000
        /*0050*/ 	.short	0x0002
        /*0052*/ 	.short	0x0008
        /*0054*/ 	.byte	0x00, 0xf0, 0x11, 0x00


	//----- nvinfo : EIATTR_KPARAM_INFO
	.align		4
.L_17:
        /*0058*/ 	.byte	0x04, 0x17
        /*005a*/ 	.short	(.L_19 - .L_18)
.L_18:
        /*005c*/ 	.word	0x00000000
        /*0060*/ 	.short	0x0001
        /*0062*/ 	.short	0x0004
        /*0064*/ 	.byte	0x00, 0xf0, 0x11, 0x00


	//----- nvinfo : EIATTR_KPARAM_INFO
	.align		4
.L_19:
        /*0068*/ 	.byte	0x04, 0x17
        /*006a*/ 	.short	(.L_21 - .L_20)
.L_20:
        /*006c*/ 	.word	0x00000000
        /*0070*/ 	.short	0x0000
        /*0072*/ 	.short	0x0000
        /*0074*/ 	.byte	0x00, 0xf0, 0x11, 0x00


	//----- nvinfo : EIATTR_SPARSE_MMA_MASK
	.align		4
.L_21:
        /*0078*/ 	.byte	0x03, 0x50
        /*007a*/ 	.short	0x0000


	//----- nvinfo : EIATTR_MAXREG_COUNT
	.align		4
        /*007c*/ 	.byte	0x03, 0x1b
        /*007e*/ 	.short	0x00ff


	//----- nvinfo : EIATTR_MERCURY_ISA_VERSION
	.align		4
        /*0080*/ 	.byte	0x03, 0x5f
        /*0082*/ 	.short	0x0101


	//----- nvinfo : EIATTR_VRC_CTA_INIT_COUNT
	.align		4
        /*0084*/ 	.byte	0x02, 0x4a
	.zero		1
	.zero		1


	//----- nvinfo : EIATTR_EXIT_INSTR_OFFSETS
	.align		4
        /*0088*/ 	.byte	0x04, 0x1c
        /*008a*/ 	.short	(.L_23 - .L_22)


	//   ....[0]....
.L_22:
        /*008c*/ 	.word	0x00000040


	//   ....[1]....
        /*0090*/ 	.word	0x00000330


	//----- nvinfo : EIATTR_CRS_STACK_SIZE
	.align		4
.L_23:
        /*0094*/ 	.byte	0x04, 0x1e
        /*0096*/ 	.short	(.L_25 - .L_24)
.L_24:
        /*0098*/ 	.word	0x00000000


	//----- nvinfo : EIATTR_CBANK_PARAM_SIZE
	.align		4
.L_25:
        /*009c*/ 	.byte	0x03, 0x19
        /*009e*/ 	.short	0x0028


	//----- nvinfo : EIATTR_PARAM_CBANK
	.align		4
        /*00a0*/ 	.byte	0x04, 0x0a
        /*00a2*/ 	.short	(.L_27 - .L_26)
	.align		4
.L_26:
        /*00a4*/ 	.word	index@(.nv.constant0._Z20gather_points_kerneliiiiPKfPKiPf)
        /*00a8*/ 	.short	0x0380
        /*00aa*/ 	.short	0x0028


	//----- nvinfo : EIATTR_SW_WAR
	.align		4
.L_27:
        /*00ac*/ 	.byte	0x04, 0x36
        /*00ae*/ 	.short	(.L_29 - .L_28)
.L_28:
        /*00b0*/ 	.word	0x00000008
.L_29:


//--------------------- .nv.callgraph             --------------------------
	.section	.nv.callgraph,"",@"SHT_CUDA_CALLGRAPH"
	.align	4
	.sectionentsize	8
	.align		4
        /*0000*/ 	.word	0x00000000
	.align		4
        /*0004*/ 	.word	0xffffffff
	.align		4
        /*0008*/ 	.word	0x00000000
	.align		4
        /*000c*/ 	.word	0xfffffffe
	.align		4
        /*0010*/ 	.word	0x00000000
	.align		4
        /*0014*/ 	.word	0xfffffffd
	.align		4
        /*0018*/ 	.word	0x00000000
	.align		4
        /*001c*/ 	.word	0xfffffffc


//--------------------- .text._Z20gather_points_kerneliiiiPKfPKiPf --------------------------
	.section	.text._Z20gather_points_kerneliiiiPKfPKiPf,"ax",@progbits
	.align	128
        .global         _Z20gather_points_kerneliiiiPKfPKiPf
        .type           _Z20gather_points_kerneliiiiPKfPKiPf,@function
        .size           _Z20gather_points_kerneliiiiPKfPKiPf,(.L_x_7 - _Z20gather_points_kerneliiiiPKfPKiPf)
        .other          _Z20gather_points_kerneliiiiPKfPKiPf,@"STO_CUDA_ENTRY STV_DEFAULT"
_Z20gather_points_kerneliiiiPKfPKiPf:
.text._Z20gather_points_kerneliiiiPKfPKiPf:
[----:B------:R-:W-:Y:S08]  /*0000*/  LDC R1, c[0x0][0x37c] ;  /* 0x0000df00ff017b82 */ /* 0x000ff00000000800 */
[----:B------:R-:W0:Y:S08]  /*0010*/  S2UR UR4, SR_CTAID.X ;  /* 0x00000000000479c3 */ /* 0x000e300000002500 */
[----:B------:R-:W0:Y:S02]  /*0020*/  LDC R0, c[0x0][0x380] ;  /* 0x0000e000ff007b82 */ /* 0x000e240000000800 */
[----:B0-----:R-:W-:-:S13]  /*0030*/  ISETP.LE.AND P0, PT, R0, UR4, PT ;  /* 0x0000000400007c0c */ /* 0x001fda000bf03270 */
[----:B------:R-:W-:Y:S05]  /*0040*/  @P0 EXIT ;  /* 0x000000000000094d */ /* 0x000fea0003800000 */
[----:B------:R-:W0:Y:S01]  /*0050*/  S2R R16, SR_TID.X ;  /* 0x0000000000107919 */ /* 0x000e220000002100 */
[----:B------:R-:W1:Y:S01]  /*0060*/  S2UR UR5, SR_CTAID.Y ;  /* 0x00000000000579c3 */ /* 0x000e620000002600 */
[----:B------:R-:W2:Y:S01]  /*0070*/  LDCU UR6, c[0x0][0x360] ;  /* 0x00006c00ff0677ac */ /* 0x000ea20008000800 */
[----:B------:R-:W3:Y:S01]  /*0080*/  LDCU UR7, c[0x0][0x374] ;  /* 0x00006e80ff0777ac */ /* 0x000ee20008000800 */
[----:B------:R-:W4:Y:S01]  /*0090*/  LDCU.64 UR10, c[0x0][0x358] ;  /* 0x00006b00ff0a77ac */ /* 0x000f220008000a00 */
[----:B------:R-:W0:Y:S02]  /*00a0*/  LDCU UR8, c[0x0][0x370] ;  /* 0x00006e00ff0877ac */ /* 0x000e240008000800 */
.L_x_5:
[----:B------:R-:W1:Y:S02]  /*00b0*/  LDCU UR9, c[0x0][0x384] ;  /* 0x00007080ff0977ac */ /* 0x000e640008000800 */
[----:B-1----:R-:W-:-:S09]  /*00c0*/  UISETP.GE.AND UP0, UPT, UR5, UR9, UPT ;  /* 0x000000090500728c */ /* 0x002fd2000bf06270 */
[----:B------:R-:W-:Y:S05]  /*00d0*/  BRA.U UP0, `(.L_x_0) ;  /* 0x0000000100847547 */ /* 0x000fea000b800000 */
[----:B------:R-:W0:Y:S01]  /*00e0*/  LDC R3, c[0x0][0x38c] ;  /* 0x0000e300ff037b82 */ /* 0x000e220000000800 */
[----:B------:R-:W-:Y:S01]  /*00f0*/  MOV R0, UR5 ;  /* 0x0000000500007c02 */ /* 0x000fe20008000f00 */
[----:B0-----:R-:W-:-:S07]  /*0100*/  IMAD R18, R3, UR4, R16 ;  /* 0x0000000403127c24 */ /* 0x001fce000f8e0210 */
.L_x_4:
[----:B0-----:R-:W0:Y:S01]  /*0110*/  LDCU UR12, c[0x0][0x38c] ;  /* 0x00007180ff0c77ac */ /* 0x001e220008000800 */
[----:B------:R-:W-:Y:S01]  /*0120*/  BSSY.RECONVERGENT B0, `(.L_x_1) ;  /* 0x0000018000007945 */ /* 0x000fe20003800200 */
[----:B------:R-:W1:Y:S01]  /*0130*/  LDCU UR9, c[0x0][0x388] ;  /* 0x00007100ff0977ac */ /* 0x000e620008000800 */
[----:B0-----:R-:W-:-:S13]  /*0140*/  ISETP.GE.AND P0, PT, R16, UR12, PT ;  /* 0x0000000c10007c0c */ /* 0x001fda000bf06270 */
[----:B-1----:R-:W-:Y:S05]  /*0150*/  @P0 BRA `(.L_x_2) ;  /* 0x0000000000500947 */ /* 0x002fea0003800000 */
[----:B------:R-:W0:Y:S01]  /*0160*/  LDC R19, c[0x0][0x384] ;  /* 0x0000e100ff137b82 */ /* 0x000e220000000800 */
[----:B------:R-:W-:Y:S01]  /*0170*/  MOV R17, R18 ;  /* 0x0000001200117202 */ /* 0x000fe20000000f00 */
[----:B------:R-:W-:-:S06]  /*0180*/  IMAD.MOV.U32 R14, RZ, RZ, R16 ;  /* 0x000000ffff0e7224 */ /* 0x000fcc00078e0010 */
[----:B------:R-:W1:Y:S08]  /*0190*/  LDC.64 R2, c[0x0][0x3a0] ;  /* 0x0000e800ff027b82 */ /* 0x000e700000000a00 */
[----:B------:R-:W1:Y:S08]  /*01a0*/  LDC.64 R4, c[0x0][0x390] ;  /* 0x0000e400ff047b82 */ /* 0x000e700000000a00 */
[----:B------:R-:W1:Y:S01]  /*01b0*/  LDC.64 R6, c[0x0][0x398] ;  /* 0x0000e600ff067b82 */ /* 0x000e620000000a00 */
[----:B0-----:R-:W-:-:S04]  /*01c0*/  IMAD R19, R19, UR4, R0 ;  /* 0x0000000413137c24 */ /* 0x001fc8000f8e0200 */
[----:B------:R-:W-:-:S07]  /*01d0*/  IMAD R15, R19, UR12, R16 ;  /* 0x0000000c130f7c24 */ /* 0x000fce000f8e0210 */
.L_x_3:
[----:B-1----:R-:W-:-:S06]  /*01e0*/  IMAD.WIDE R8, R17, 0x4, R6 ;  /* 0x0000000411087825 */ /* 0x002fcc00078e0206 */
[----:B----4-:R-:W4:Y:S02]  /*01f0*/  LDG.E.CONSTANT R8, desc[UR10][R8.64] ;  /* 0x0000000a08087981 */ /* 0x010f24000c1e9900 */
[----:B0---4-:R-:W-:-:S04]  /*0200*/  IMAD R11, R19, UR9, R8 ;  /* 0x00000009130b7c24 */ /* 0x011fc8000f8e0208 */
[----:B------:R-:W-:-:S06]  /*0210*/  IMAD.WIDE R10, R11, 0x4, R4 ;  /* 0x000000040b0a7825 */ /* 0x000fcc00078e0204 */
[----:B------:R-:W4:Y:S01]  /*0220*/  LDG.E.CONSTANT R11, desc[UR10][R10.64] ;  /* 0x0000000a0a0b7981 */ /* 0x000f22000c1e9900 */
[----:B------:R-:W-:Y:S01]  /*0230*/  IMAD.WIDE R12, R15, 0x4, R2 ;  /* 0x000000040f0c7825 */ /* 0x000fe200078e0202 */
[----:B--2---:R-:W-:Y:S02]  /*0240*/  IADD3 R14, PT, PT, R14, UR6, RZ ;  /* 0x000000060e0e7c10 */ /* 0x004fe4000fffe0ff */
[----:B------:R-:W-:Y:S01]  /*0250*/  IADD3 R17, PT, PT, R17, UR6, RZ ;  /* 0x0000000611117c10 */ /* 0x000fe2000fffe0ff */
[----:B------:R-:W-:Y:S01]  /*0260*/  VIADD R15, R15, UR6 ;  /* 0x000000060f0f7c36 */ /* 0x000fe20008000000 */
[----:B------:R-:W-:Y:S01]  /*0270*/  ISETP.GE.AND P0, PT, R14, UR12, PT ;  /* 0x0000000c0e007c0c */ /* 0x000fe2000bf06270 */
[----:B----4-:R0:W-:-:S12]  /*0280*/  STG.E desc[UR10][R12.64], R11 ;  /* 0x0000000b0c007986 */ /* 0x0101d8000c10190a */
[----:B------:R-:W-:Y:S05]  /*0290*/  @!P0 BRA `(.L_x_3) ;  /* 0xfffffffc00d08947 */ /* 0x000fea000383ffff */
.L_x_2:
[----:B--234-:R-:W-:Y:S05]  /*02a0*/  BSYNC.RECONVERGENT B0 ;  /* 0x0000000000007941 */ /* 0x01cfea0003800200 */
.L_x_1:
[----:B------:R-:W1:Y:S01]  /*02b0*/  LDCU UR9, c[0x0][0x384] ;  /* 0x00007080ff0977ac */ /* 0x000e620008000800 */
[----:B------:R-:W-:-:S04]  /*02c0*/  IADD3 R0, PT, PT, R0, UR7, RZ ;  /* 0x0000000700007c10 */ /* 0x000fc8000fffe0ff */
[----:B-1----:R-:W-:-:S13]  /*02d0*/  ISETP.GE.AND P0, PT, R0, UR9, PT ;  /* 0x0000000900007c0c */ /* 0x002fda000bf06270 */
[----:B------:R-:W-:Y:S05]  /*02e0*/  @!P0 BRA `(.L_x_4) ;  /* 0xfffffffc00888947 */ /* 0x000fea000383ffff */
.L_x_0:
[----:B------:R-:W1:Y:S01]  /*02f0*/  LDCU UR9, c[0x0][0x380] ;  /* 0x00007000ff0977ac */ /* 0x000e620008000800 */
[----:B0-----:R-:W-:-:S04]  /*0300*/  UIADD3 UR4, UPT, UPT, UR8, UR4, URZ ;  /* 0x0000000408047290 */ /* 0x001fc8000fffe0ff */
[----:B-1----:R-:W-:-:S09]  /*0310*/  UISETP.GE.AND UP0, UPT, UR4, UR9, UPT ;  /* 0x000000090400728c */ /* 0x002fd2000bf06270 */
[----:B------:R-:W-:Y:S05]  /*0320*/  BRA.U !UP0, `(.L_x_5) ;  /* 0xfffffffd08607547 */ /* 0x000fea000b83ffff */
[----:B--234-:R-:W-:Y:S05]  /*0330*/  EXIT ;  /* 0x000000000000794d */ /* 0x01cfea0003800000 */
.L_x_6:
[----:B------:R-:W-:-:S00]  /*0340*/  BRA `(.L_x_6) ;  /* 0xfffffffc00fc7947 */ /* 0x000fc0000383ffff */
[----:B------:R-:W-:-:S00]  /*0350*/  NOP ;  /* 0x0000000000007918 */ /* 0x000fc00000000000 */
        /* <DEDUP_REMOVED lines=10> */
.L_x_7:


//--------------------- .nv.shared.reserved.0     --------------------------
	.section	.nv.shared.reserved.0,"aw",@nobits
	.weak		__nv_reservedSMEM_offset_0_alias
	.size		__nv_reservedSMEM_offset_0_alias, 0, 64
	.other		__nv_reservedSMEM_offset_0_alias,@"STO_CUDA_RESERVED_SHARED STV_DEFAULT"
__nv_reservedSMEM_offset_0_alias:
	.zero		0
	.zero		64


//--------------------- .nv.constant0._Z20gather_points_kerneliiiiPKfPKiPf --------------------------
	.section	.nv.constant0._Z20gather_points_kerneliiiiPKfPKiPf,"a",@progbits
	.sectionflags	@""
	.align	4
.nv.constant0._Z20gather_points_kerneliiiiPKfPKiPf:
	.zero		936


//--------------------- SYMBOLS --------------------------

	.type		.nv.reservedSmem.offset0,@object
	.size		.nv.reservedSmem.offset0,0x4
